//
// Generated by NVIDIA NVVM Compiler
//
// Compiler Build ID: CL-36424714
// Cuda compilation tools, release 13.0, V13.0.88
// Based on NVVM 20.0.0
//

.version 9.0
.target sm_100
.address_size 64

	// .globl	_Z22crossEntropyLossKernelPfS_S_ii

.visible .entry _Z22crossEntropyLossKernelPfS_S_ii(
	.param .u64 .ptr .align 1 _Z22crossEntropyLossKernelPfS_S_ii_param_0,
	.param .u64 .ptr .align 1 _Z22crossEntropyLossKernelPfS_S_ii_param_1,
	.param .u64 .ptr .align 1 _Z22crossEntropyLossKernelPfS_S_ii_param_2,
	.param .u32 _Z22crossEntropyLossKernelPfS_S_ii_param_3,
	.param .u32 _Z22crossEntropyLossKernelPfS_S_ii_param_4
)
{
	.reg .pred 	%p<30>;
	.reg .b32 	%r<54>;
	.reg .b32 	%f<200>;
	.reg .b64 	%rd<20>;
	.reg .b64 	%fd<15>;

	ld.param.u64 	%rd6, [_Z22crossEntropyLossKernelPfS_S_ii_param_0];
	ld.param.u64 	%rd7, [_Z22crossEntropyLossKernelPfS_S_ii_param_1];
	ld.param.u64 	%rd5, [_Z22crossEntropyLossKernelPfS_S_ii_param_2];
	ld.param.u32 	%r13, [_Z22crossEntropyLossKernelPfS_S_ii_param_3];
	ld.param.u32 	%r14, [_Z22crossEntropyLossKernelPfS_S_ii_param_4];
	cvta.to.global.u64 	%rd1, %rd6;
	cvta.to.global.u64 	%rd2, %rd7;
	mov.u32 	%r15, %ctaid.x;
	mov.u32 	%r16, %ntid.x;
	mov.u32 	%r17, %tid.x;
	mad.lo.s32 	%r1, %r15, %r16, %r17;
	setp.ge.s32 	%p1, %r1, %r14;
	@%p1 bra 	$L__BB0_11;
	setp.lt.s32 	%p2, %r13, 1;
	mov.f32 	%f199, 0f00000000;
	@%p2 bra 	$L__BB0_10;
	mul.lo.s32 	%r2, %r13, %r1;
	and.b32  	%r3, %r13, 3;
	setp.lt.u32 	%p3, %r13, 4;
	mov.f32 	%f199, 0f00000000;
	mov.b32 	%r53, 0;
	@%p3 bra 	$L__BB0_5;
	and.b32  	%r53, %r13, 2147483644;
	neg.s32 	%r51, %r53;
	add.s64 	%rd3, %rd2, 8;
	add.s64 	%rd4, %rd1, 8;
	mov.f32 	%f199, 0f00000000;
	mov.u32 	%r50, %r2;
$L__BB0_4:
	.pragma "nounroll";
	mul.wide.s32 	%rd8, %r50, 4;
	add.s64 	%rd9, %rd3, %rd8;
	add.s64 	%rd10, %rd4, %rd8;
	ld.global.f32 	%f14, [%rd9+-8];
	ld.global.f32 	%f15, [%rd10+-8];
	cvt.f64.f32 	%fd1, %f15;
	add.f64 	%fd2, %fd1, 0d3E112E0BE826D695;
	cvt.rn.f32.f64 	%f16, %fd2;
	setp.lt.f32 	%p4, %f16, 0f00800000;
	mul.f32 	%f17, %f16, 0f4B000000;
	selp.f32 	%f18, %f17, %f16, %p4;
	selp.f32 	%f19, 0fC1B80000, 0f00000000, %p4;
	mov.b32 	%r19, %f18;
	add.s32 	%r20, %r19, -1059760811;
	and.b32  	%r21, %r20, -8388608;
	sub.s32 	%r22, %r19, %r21;
	mov.b32 	%f20, %r22;
	cvt.rn.f32.s32 	%f21, %r21;
	fma.rn.f32 	%f22, %f21, 0f34000000, %f19;
	add.f32 	%f23, %f20, 0fBF800000;
	fma.rn.f32 	%f24, %f23, 0fBE055027, 0f3E1039F6;
	fma.rn.f32 	%f25, %f24, %f23, 0fBDF8CDCC;
	fma.rn.f32 	%f26, %f25, %f23, 0f3E0F2955;
	fma.rn.f32 	%f27, %f26, %f23, 0fBE2AD8B9;
	fma.rn.f32 	%f28, %f27, %f23, 0f3E4CED0B;
	fma.rn.f32 	%f29, %f28, %f23, 0fBE7FFF22;
	fma.rn.f32 	%f30, %f29, %f23, 0f3EAAAA78;
	fma.rn.f32 	%f31, %f30, %f23, 0fBF000000;
	mul.f32 	%f32, %f23, %f31;
	fma.rn.f32 	%f33, %f32, %f23, %f23;
	fma.rn.f32 	%f34, %f22, 0f3F317218, %f33;
	setp.gt.u32 	%p5, %r19, 2139095039;
	fma.rn.f32 	%f35, %f18, 0f7F800000, 0f7F800000;
	selp.f32 	%f36, %f35, %f34, %p5;
	setp.eq.f32 	%p6, %f18, 0f00000000;
	selp.f32 	%f37, 0fFF800000, %f36, %p6;
	mul.f32 	%f38, %f14, %f37;
	sub.f32 	%f39, %f199, %f38;
	ld.global.f32 	%f40, [%rd9+-4];
	ld.global.f32 	%f41, [%rd10+-4];
	cvt.f64.f32 	%fd3, %f41;
	add.f64 	%fd4, %fd3, 0d3E112E0BE826D695;
	cvt.rn.f32.f64 	%f42, %fd4;
	setp.lt.f32 	%p7, %f42, 0f00800000;
	mul.f32 	%f43, %f42, 0f4B000000;
	selp.f32 	%f44, %f43, %f42, %p7;
	selp.f32 	%f45, 0fC1B80000, 0f00000000, %p7;
	mov.b32 	%r23, %f44;
	add.s32 	%r24, %r23, -1059760811;
	and.b32  	%r25, %r24, -8388608;
	sub.s32 	%r26, %r23, %r25;
	mov.b32 	%f46, %r26;
	cvt.rn.f32.s32 	%f47, %r25;
	fma.rn.f32 	%f48, %f47, 0f34000000, %f45;
	add.f32 	%f49, %f46, 0fBF800000;
	fma.rn.f32 	%f50, %f49, 0fBE055027, 0f3E1039F6;
	fma.rn.f32 	%f51, %f50, %f49, 0fBDF8CDCC;
	fma.rn.f32 	%f52, %f51, %f49, 0f3E0F2955;
	fma.rn.f32 	%f53, %f52, %f49, 0fBE2AD8B9;
	fma.rn.f32 	%f54, %f53, %f49, 0f3E4CED0B;
	fma.rn.f32 	%f55, %f54, %f49, 0fBE7FFF22;
	fma.rn.f32 	%f56, %f55, %f49, 0f3EAAAA78;
	fma.rn.f32 	%f57, %f56, %f49, 0fBF000000;
	mul.f32 	%f58, %f49, %f57;
	fma.rn.f32 	%f59, %f58, %f49, %f49;
	fma.rn.f32 	%f60, %f48, 0f3F317218, %f59;
	setp.gt.u32 	%p8, %r23, 2139095039;
	fma.rn.f32 	%f61, %f44, 0f7F800000, 0f7F800000;
	selp.f32 	%f62, %f61, %f60, %p8;
	setp.eq.f32 	%p9, %f44, 0f00000000;
	selp.f32 	%f63, 0fFF800000, %f62, %p9;
	mul.f32 	%f64, %f40, %f63;
	sub.f32 	%f65, %f39, %f64;
	ld.global.f32 	%f66, [%rd9];
	ld.global.f32 	%f67, [%rd10];
	cvt.f64.f32 	%fd5, %f67;
	add.f64 	%fd6, %fd5, 0d3E112E0BE826D695;
	cvt.rn.f32.f64 	%f68, %fd6;
	setp.lt.f32 	%p10, %f68, 0f00800000;
	mul.f32 	%f69, %f68, 0f4B000000;
	selp.f32 	%f70, %f69, %f68, %p10;
	selp.f32 	%f71, 0fC1B80000, 0f00000000, %p10;
	mov.b32 	%r27, %f70;
	add.s32 	%r28, %r27, -1059760811;
	and.b32  	%r29, %r28, -8388608;
	sub.s32 	%r30, %r27, %r29;
	mov.b32 	%f72, %r30;
	cvt.rn.f32.s32 	%f73, %r29;
	fma.rn.f32 	%f74, %f73, 0f34000000, %f71;
	add.f32 	%f75, %f72, 0fBF800000;
	fma.rn.f32 	%f76, %f75, 0fBE055027, 0f3E1039F6;
	fma.rn.f32 	%f77, %f76, %f75, 0fBDF8CDCC;
	fma.rn.f32 	%f78, %f77, %f75, 0f3E0F2955;
	fma.rn.f32 	%f79, %f78, %f75, 0fBE2AD8B9;
	fma.rn.f32 	%f80, %f79, %f75, 0f3E4CED0B;
	fma.rn.f32 	%f81, %f80, %f75, 0fBE7FFF22;
	fma.rn.f32 	%f82, %f81, %f75, 0f3EAAAA78;
	fma.rn.f32 	%f83, %f82, %f75, 0fBF000000;
	mul.f32 	%f84, %f75, %f83;
	fma.rn.f32 	%f85, %f84, %f75, %f75;
	fma.rn.f32 	%f86, %f74, 0f3F317218, %f85;
	setp.gt.u32 	%p11, %r27, 2139095039;
	fma.rn.f32 	%f87, %f70, 0f7F800000, 0f7F800000;
	selp.f32 	%f88, %f87, %f86, %p11;
	setp.eq.f32 	%p12, %f70, 0f00000000;
	selp.f32 	%f89, 0fFF800000, %f88, %p12;
	mul.f32 	%f90, %f66, %f89;
	sub.f32 	%f91, %f65, %f90;
	ld.global.f32 	%f92, [%rd9+4];
	ld.global.f32 	%f93, [%rd10+4];
	cvt.f64.f32 	%fd7, %f93;
	add.f64 	%fd8, %fd7, 0d3E112E0BE826D695;
	cvt.rn.f32.f64 	%f94, %fd8;
	setp.lt.f32 	%p13, %f94, 0f00800000;
	mul.f32 	%f95, %f94, 0f4B000000;
	selp.f32 	%f96, %f95, %f94, %p13;
	selp.f32 	%f97, 0fC1B80000, 0f00000000, %p13;
	mov.b32 	%r31, %f96;
	add.s32 	%r32, %r31, -1059760811;
	and.b32  	%r33, %r32, -8388608;
	sub.s32 	%r34, %r31, %r33;
	mov.b32 	%f98, %r34;
	cvt.rn.f32.s32 	%f99, %r33;
	fma.rn.f32 	%f100, %f99, 0f34000000, %f97;
	add.f32 	%f101, %f98, 0fBF800000;
	fma.rn.f32 	%f102, %f101, 0fBE055027, 0f3E1039F6;
	fma.rn.f32 	%f103, %f102, %f101, 0fBDF8CDCC;
	fma.rn.f32 	%f104, %f103, %f101, 0f3E0F2955;
	fma.rn.f32 	%f105, %f104, %f101, 0fBE2AD8B9;
	fma.rn.f32 	%f106, %f105, %f101, 0f3E4CED0B;
	fma.rn.f32 	%f107, %f106, %f101, 0fBE7FFF22;
	fma.rn.f32 	%f108, %f107, %f101, 0f3EAAAA78;
	fma.rn.f32 	%f109, %f108, %f101, 0fBF000000;
	mul.f32 	%f110, %f101, %f109;
	fma.rn.f32 	%f111, %f110, %f101, %f101;
	fma.rn.f32 	%f112, %f100, 0f3F317218, %f111;
	setp.gt.u32 	%p14, %r31, 2139095039;
	fma.rn.f32 	%f113, %f96, 0f7F800000, 0f7F800000;
	selp.f32 	%f114, %f113, %f112, %p14;
	setp.eq.f32 	%p15, %f96, 0f00000000;
	selp.f32 	%f115, 0fFF800000, %f114, %p15;
	mul.f32 	%f116, %f92, %f115;
	sub.f32 	%f199, %f91, %f116;
	add.s32 	%r51, %r51, 4;
	add.s32 	%r50, %r50, 4;
	setp.ne.s32 	%p16, %r51, 0;
	@%p16 bra 	$L__BB0_4;
$L__BB0_5:
	setp.eq.s32 	%p17, %r3, 0;
	@%p17 bra 	$L__BB0_10;
	setp.eq.s32 	%p18, %r3, 1;
	@%p18 bra 	$L__BB0_8;
	add.s32 	%r35, %r53, %r2;
	mul.wide.s32 	%rd11, %r35, 4;
	add.s64 	%rd12, %rd2, %rd11;
	ld.global.f32 	%f118, [%rd12];
	add.s64 	%rd13, %rd1, %rd11;
	ld.global.f32 	%f119, [%rd13];
	cvt.f64.f32 	%fd9, %f119;
	add.f64 	%fd10, %fd9, 0d3E112E0BE826D695;
	cvt.rn.f32.f64 	%f120, %fd10;
	setp.lt.f32 	%p19, %f120, 0f00800000;
	mul.f32 	%f121, %f120, 0f4B000000;
	selp.f32 	%f122, %f121, %f120, %p19;
	selp.f32 	%f123, 0fC1B80000, 0f00000000, %p19;
	mov.b32 	%r36, %f122;
	add.s32 	%r37, %r36, -1059760811;
	and.b32  	%r38, %r37, -8388608;
	sub.s32 	%r39, %r36, %r38;
	mov.b32 	%f124, %r39;
	cvt.rn.f32.s32 	%f125, %r38;
	fma.rn.f32 	%f126, %f125, 0f34000000, %f123;
	add.f32 	%f127, %f124, 0fBF800000;
	fma.rn.f32 	%f128, %f127, 0fBE055027, 0f3E1039F6;
	fma.rn.f32 	%f129, %f128, %f127, 0fBDF8CDCC;
	fma.rn.f32 	%f130, %f129, %f127, 0f3E0F2955;
	fma.rn.f32 	%f131, %f130, %f127, 0fBE2AD8B9;
	fma.rn.f32 	%f132, %f131, %f127, 0f3E4CED0B;
	fma.rn.f32 	%f133, %f132, %f127, 0fBE7FFF22;
	fma.rn.f32 	%f134, %f133, %f127, 0f3EAAAA78;
	fma.rn.f32 	%f135, %f134, %f127, 0fBF000000;
	mul.f32 	%f136, %f127, %f135;
	fma.rn.f32 	%f137, %f136, %f127, %f127;
	fma.rn.f32 	%f138, %f126, 0f3F317218, %f137;
	setp.gt.u32 	%p20, %r36, 2139095039;
	fma.rn.f32 	%f139, %f122, 0f7F800000, 0f7F800000;
	selp.f32 	%f140, %f139, %f138, %p20;
	setp.eq.f32 	%p21, %f122, 0f00000000;
	selp.f32 	%f141, 0fFF800000, %f140, %p21;
	mul.f32 	%f142, %f118, %f141;
	sub.f32 	%f143, %f199, %f142;
	ld.global.f32 	%f144, [%rd12+4];
	ld.global.f32 	%f145, [%rd13+4];
	cvt.f64.f32 	%fd11, %f145;
	add.f64 	%fd12, %fd11, 0d3E112E0BE826D695;
	cvt.rn.f32.f64 	%f146, %fd12;
	setp.lt.f32 	%p22, %f146, 0f00800000;
	mul.f32 	%f147, %f146, 0f4B000000;
	selp.f32 	%f148, %f147, %f146, %p22;
	selp.f32 	%f149, 0fC1B80000, 0f00000000, %p22;
	mov.b32 	%r40, %f148;
	add.s32 	%r41, %r40, -1059760811;
	and.b32  	%r42, %r41, -8388608;
	sub.s32 	%r43, %r40, %r42;
	mov.b32 	%f150, %r43;
	cvt.rn.f32.s32 	%f151, %r42;
	fma.rn.f32 	%f152, %f151, 0f34000000, %f149;
	add.f32 	%f153, %f150, 0fBF800000;
	fma.rn.f32 	%f154, %f153, 0fBE055027, 0f3E1039F6;
	fma.rn.f32 	%f155, %f154, %f153, 0fBDF8CDCC;
	fma.rn.f32 	%f156, %f155, %f153, 0f3E0F2955;
	fma.rn.f32 	%f157, %f156, %f153, 0fBE2AD8B9;
	fma.rn.f32 	%f158, %f157, %f153, 0f3E4CED0B;
	fma.rn.f32 	%f159, %f158, %f153, 0fBE7FFF22;
	fma.rn.f32 	%f160, %f159, %f153, 0f3EAAAA78;
	fma.rn.f32 	%f161, %f160, %f153, 0fBF000000;
	mul.f32 	%f162, %f153, %f161;
	fma.rn.f32 	%f163, %f162, %f153, %f153;
	fma.rn.f32 	%f164, %f152, 0f3F317218, %f163;
	setp.gt.u32 	%p23, %r40, 2139095039;
	fma.rn.f32 	%f165, %f148, 0f7F800000, 0f7F800000;
	selp.f32 	%f166, %f165, %f164, %p23;
	setp.eq.f32 	%p24, %f148, 0f00000000;
	selp.f32 	%f167, 0fFF800000, %f166, %p24;
	mul.f32 	%f168, %f144, %f167;
	sub.f32 	%f199, %f143, %f168;
	add.s32 	%r53, %r53, 2;
$L__BB0_8:
	and.b32  	%r44, %r13, 1;
	setp.eq.b32 	%p25, %r44, 1;
	not.pred 	%p26, %p25;
	@%p26 bra 	$L__BB0_10;
	add.s32 	%r45, %r53, %r2;
	mul.wide.s32 	%rd14, %r45, 4;
	add.s64 	%rd15, %rd2, %rd14;
	ld.global.f32 	%f169, [%rd15];
	add.s64 	%rd16, %rd1, %rd14;
	ld.global.f32 	%f170, [%rd16];
	cvt.f64.f32 	%fd13, %f170;
	add.f64 	%fd14, %fd13, 0d3E112E0BE826D695;
	cvt.rn.f32.f64 	%f171, %fd14;
	setp.lt.f32 	%p27, %f171, 0f00800000;
	mul.f32 	%f172, %f171, 0f4B000000;
	selp.f32 	%f173, %f172, %f171, %p27;
	selp.f32 	%f174, 0fC1B80000, 0f00000000, %p27;
	mov.b32 	%r46, %f173;
	add.s32 	%r47, %r46, -1059760811;
	and.b32  	%r48, %r47, -8388608;
	sub.s32 	%r49, %r46, %r48;
	mov.b32 	%f175, %r49;
	cvt.rn.f32.s32 	%f176, %r48;
	fma.rn.f32 	%f177, %f176, 0f34000000, %f174;
	add.f32 	%f178, %f175, 0fBF800000;
	fma.rn.f32 	%f179, %f178, 0fBE055027, 0f3E1039F6;
	fma.rn.f32 	%f180, %f179, %f178, 0fBDF8CDCC;
	fma.rn.f32 	%f181, %f180, %f178, 0f3E0F2955;
	fma.rn.f32 	%f182, %f181, %f178, 0fBE2AD8B9;
	fma.rn.f32 	%f183, %f182, %f178, 0f3E4CED0B;
	fma.rn.f32 	%f184, %f183, %f178, 0fBE7FFF22;
	fma.rn.f32 	%f185, %f184, %f178, 0f3EAAAA78;
	fma.rn.f32 	%f186, %f185, %f178, 0fBF000000;
	mul.f32 	%f187, %f178, %f186;
	fma.rn.f32 	%f188, %f187, %f178, %f178;
	fma.rn.f32 	%f189, %f177, 0f3F317218, %f188;
	setp.gt.u32 	%p28, %r46, 2139095039;
	fma.rn.f32 	%f190, %f173, 0f7F800000, 0f7F800000;
	selp.f32 	%f191, %f190, %f189, %p28;
	setp.eq.f32 	%p29, %f173, 0f00000000;
	selp.f32 	%f192, 0fFF800000, %f191, %p29;
	mul.f32 	%f193, %f169, %f192;
	sub.f32 	%f199, %f199, %f193;
$L__BB0_10:
	cvta.to.global.u64 	%rd17, %rd5;
	mul.wide.s32 	%rd18, %r1, 4;
	add.s64 	%rd19, %rd17, %rd18;
	st.global.f32 	[%rd19], %f199;
$L__BB0_11:
	ret;

}


// ===== COMPILED SASS (sm_100) =====

	.target	sm_100

	.elftype	@"ET_EXEC"


//--------------------- .note.nv.tkinfo           --------------------------
	.section	.note.nv.tkinfo,"",@"SHT_NOTE"
	.sectionflags	@"SHF_NOTE_NV_TKINFO"
	.tkinfo
        /*0018*/ 	.word	0x00000002
        /*0030*/ 	.string	""
        /*0030*/ 	.string	"ptxas"
        /*0030*/ 	.string	"Cuda compilation tools, release 13.0, V13.0.88"
        /*0030*/ 	.string	"Build cuda_13.0.r13.0/compiler.36424714_0"
        /*0030*/ 	.string	"-arch sm_100 -m 64 "



//--------------------- .note.nv.cuinfo           --------------------------
	.section	.note.nv.cuinfo,"",@"SHT_NOTE"
	.sectionflags	@"SHF_NOTE_NV_CUINFO"
        /*0018*/ 	.short	0x0002
        /*001a*/ 	.short	0x0064
        /*001c*/ 	.short	0x0082
	.zero		2


//--------------------- .nv.info                  --------------------------
	.section	.nv.info,"",@"SHT_CUDA_INFO"
	.align	4


	//----- nvinfo : EIATTR_REGCOUNT
	.align		4
        /*0000*/ 	.byte	0x04, 0x2f
        /*0002*/ 	.short	(.L_1 - .L_0)
	.align		4
.L_0:
        /*0004*/ 	.word	index@(_Z22crossEntropyLossKernelPfS_S_ii)
        /*0008*/ 	.word	0x0000001c


	//----- nvinfo : EIATTR_FRAME_SIZE
	.align		4
.L_1:
        /*000c*/ 	.byte	0x04, 0x11
        /*000e*/ 	.short	(.L_3 - .L_2)
	.align		4
.L_2:
        /*0010*/ 	.word	index@(_Z22crossEntropyLossKernelPfS_S_ii)
        /*0014*/ 	.word	0x00000000


	//----- nvinfo : EIATTR_MIN_STACK_SIZE
	.align		4
.L_3:
        /*0018*/ 	.byte	0x04, 0x12
        /*001a*/ 	.short	(.L_5 - .L_4)
	.align		4
.L_4:
        /*001c*/ 	.word	index@(_Z22crossEntropyLossKernelPfS_S_ii)
        /*0020*/ 	.word	0x00000000
.L_5:


//--------------------- .nv.compat                --------------------------
	.section	.nv.compat,"",@"SHT_CUDA_COMPAT_INFO"
	.align	4
        /*0000*/ 	.byte	0x02, 0x09, 0x00, 0x00, 0x02, 0x02, 0x01, 0x00, 0x02, 0x05, 0x05, 0x00, 0x03, 0x07, 0x01, 0x01
        /*0010*/ 	.byte	0x02, 0x03, 0x00, 0x00, 0x02, 0x06, 0x01, 0x00, 0x04, 0x0b, 0x08, 0x00, 0x01, 0x00, 0x00, 0x00
        /*0020*/ 	.byte	0x00, 0x00, 0x00, 0x00


//--------------------- .nv.info._Z22crossEntropyLossKernelPfS_S_ii --------------------------
	.section	.nv.info._Z22crossEntropyLossKernelPfS_S_ii,"",@"SHT_CUDA_INFO"
	.sectionflags	@""
	.align	4


	//----- nvinfo : EIATTR_CUDA_API_VERSION
	.align		4
        /*0000*/ 	.byte	0x04, 0x37
        /*0002*/ 	.short	(.L_7 - .L_6)
.L_6:
        /*0004*/ 	.word	0x00000082


	//----- nvinfo : EIATTR_KPARAM_INFO
	.align		4
.L_7:
        /*0008*/ 	.byte	0x04, 0x17
        /*000a*/ 	.short	(.L_9 - .L_8)
.L_8:
        /*000c*/ 	.word	0x00000000
        /*0010*/ 	.short	0x0004
        /*0012*/ 	.short	0x001c
        /*0014*/ 	.byte	0x00, 0xf0, 0x11, 0x00


	//----- nvinfo : EIATTR_KPARAM_INFO
	.align		4
.L_9:
        /*0018*/ 	.byte	0x04, 0x17
        /*001a*/ 	.short	(.L_11 - .L_10)
.L_10:
        /*001c*/ 	.word	0x00000000
        /*0020*/ 	.short	0x0003
        /*0022*/ 	.short	0x0018
        /*0024*/ 	.byte	0x00, 0xf0, 0x11, 0x00


	//----- nvinfo : EIATTR_KPARAM_INFO
	.align		4
.L_11:
        /*0028*/ 	.byte	0x04, 0x17
        /*002a*/ 	.short	(.L_13 - .L_12)
.L_12:
        /*002c*/ 	.word	0x00000000
        /*0030*/ 	.short	0x0002
        /*0032*/ 	.short	0x0010
        /*0034*/ 	.byte	0x00, 0xf5, 0x21, 0x00


	//----- nvinfo : EIATTR_KPARAM_INFO
	.align		4
.L_13:
        /*0038*/ 	.byte	0x04, 0x17
        /*003a*/ 	.short	(.L_15 - .L_14)
.L_14:
        /*003c*/ 	.word	0x00000000
        /*0040*/ 	.short	0x0001
        /*0042*/ 	.short	0x0008
        /*0044*/ 	.byte	0x00, 0xf5, 0x21, 0x00


	//----- nvinfo : EIATTR_KPARAM_INFO
	.align		4
.L_15:
        /*0048*/ 	.byte	0x04, 0x17
        /*004a*/ 	.short	(.L_17 - .L_16)
.L_16:
        /*004c*/ 	.word	0x00000000
        /*0050*/ 	.short	0x0000
        /*0052*/ 	.short	0x0000
        /*0054*/ 	.byte	0x00, 0xf5, 0x21, 0x00


	//----- nvinfo : EIATTR_SPARSE_MMA_MASK
	.align		4
.L_17:
        /*0058*/ 	.byte	0x03, 0x50
        /*005a*/ 	.short	0x0000


	//----- nvinfo : EIATTR_MAXREG_COUNT
	.align		4
        /*005c*/ 	.byte	0x03, 0x1b
        /*005e*/ 	.short	0x00ff


	//----- nvinfo : EIATTR_MERCURY_ISA_VERSION
	.align		4
        /*0060*/ 	.byte	0x03, 0x5f
        /*0062*/ 	.short	0x0101


	//----- nvinfo : EIATTR_VRC_CTA_INIT_COUNT
	.align		4
        /*0064*/ 	.byte	0x02, 0x4a
	.zero		1
	.zero		1


	//----- nvinfo : EIATTR_EXIT_INSTR_OFFSETS
	.align		4
        /*0068*/ 	.byte	0x04, 0x1c
        /*006a*/ 	.short	(.L_19 - .L_18)


	//   ....[0]....
.L_18:
        /*006c*/ 	.word	0x00000070


	//   ....[1]....
        /*0070*/ 	.word	0x00001190


	//----- nvinfo : EIATTR_CBANK_PARAM_SIZE
	.align		4
.L_19:
        /*0074*/ 	.byte	0x03, 0x19
        /*0076*/ 	.short	0x0020


	//----- nvinfo : EIATTR_PARAM_CBANK
	.align		4
        /*0078*/ 	.byte	0x04, 0x0a
        /*007a*/ 	.short	(.L_21 - .L_20)
	.align		4
.L_20:
        /*007c*/ 	.word	index@(.nv.constant0._Z22crossEntropyLossKernelPfS_S_ii)
        /*0080*/ 	.short	0x0380
        /*0082*/ 	.short	0x0020


	//----- nvinfo : EIATTR_SW_WAR
	.align		4
.L_21:
        /*0084*/ 	.byte	0x04, 0x36
        /*0086*/ 	.short	(.L_23 - .L_22)
.L_22:
        /*0088*/ 	.word	0x00000008
.L_23:


//--------------------- .nv.callgraph             --------------------------
	.section	.nv.callgraph,"",@"SHT_CUDA_CALLGRAPH"
	.align	4
	.sectionentsize	8
	.align		4
        /*0000*/ 	.word	0x00000000
	.align		4
        /*0004*/ 	.word	0xffffffff
	.align		4
        /*0008*/ 	.word	0x00000000
	.align		4
        /*000c*/ 	.word	0xfffffffe
	.align		4
        /*0010*/ 	.word	0x00000000
	.align		4
        /*0014*/ 	.word	0xfffffffd
	.align		4
        /*0018*/ 	.word	0x00000000
	.align		4
        /*001c*/ 	.word	0xfffffffc


//--------------------- .text._Z22crossEntropyLossKernelPfS_S_ii --------------------------
	.section	.text._Z22crossEntropyLossKernelPfS_S_ii,"ax",@progbits
	.align	128
        .global         _Z22crossEntropyLossKernelPfS_S_ii
        .type           _Z22crossEntropyLossKernelPfS_S_ii,@function
        .size           _Z22crossEntropyLossKernelPfS_S_ii,(.L_x_5 - _Z22crossEntropyLossKernelPfS_S_ii)
        .other          _Z22crossEntropyLossKernelPfS_S_ii,@"STO_CUDA_ENTRY STV_DEFAULT"
_Z22crossEntropyLossKernelPfS_S_ii:
.text._Z22crossEntropyLossKernelPfS_S_ii:
[----:B------:R-:W-:Y:S01]  /*0000*/  LDC R1, c[0x0][0x37c] ;  /* 0x0000df00ff017b82 */ /* 0x000fe20000000800 */
[----:B------:R-:W0:Y:S07]  /*0010*/  S2R R3, SR_TID.X ;  /* 0x0000000000037919 */ /* 0x000e2e0000002100 */
[----:B------:R-:W0:Y:S01]  /*0020*/  S2UR UR4, SR_CTAID.X ;  /* 0x00000000000479c3 */ /* 0x000e220000002500 */
[----:B------:R-:W1:Y:S07]  /*0030*/  LDCU UR5, c[0x0][0x39c] ;  /* 0x00007380ff0577ac */ /* 0x000e6e0008000800 */
[----:B------:R-:W0:Y:S02]  /*0040*/  LDC R0, c[0x0][0x360] ;  /* 0x0000d800ff007b82 */ /* 0x000e240000000800 */
[----:B0-----:R-:W-:-:S05]  /*0050*/  IMAD R0, R0, UR4, R3 ;  /* 0x0000000400007c24 */ /* 0x001fca000f8e0203 */
[----:B-1----:R-:W-:-:S13]  /*0060*/  ISETP.GE.AND P0, PT, R0, UR5, PT ;  /* 0x0000000500007c0c */ /* 0x002fda000bf06270 */
[----:B------:R-:W-:Y:S05]  /*0070*/  @P0 EXIT ;  /* 0x000000000000094d */ /* 0x000fea0003800000 */
[----:B------:R-:W0:Y:S01]  /*0080*/  LDCU UR9, c[0x0][0x398] ;  /* 0x00007300ff0977ac */ /* 0x000e220008000800 */
[----:B------:R-:W-:Y:S01]  /*0090*/  HFMA2 R3, -RZ, RZ, 0, 0 ;  /* 0x00000000ff037431 */ /* 0x000fe200000001ff */
[----:B------:R-:W1:Y:S01]  /*00a0*/  LDCU.64 UR16, c[0x0][0x358] ;  /* 0x00006b00ff1077ac */ /* 0x000e620008000a00 */
[----:B0-----:R-:W-:-:S09]  /*00b0*/  UISETP.GE.AND UP0, UPT, UR9, 0x1, UPT ;  /* 0x000000010900788c */ /* 0x001fd2000bf06270 */
[----:B-1----:R-:W-:Y:S05]  /*00c0*/  BRA.U !UP0, `(.L_x_0) ;  /* 0x0000001108247547 */ /* 0x002fea000b800000 */
[----:B------:R-:W-:Y:S02]  /*00d0*/  UISETP.GE.U32.AND UP1, UPT, UR9, 0x4, UPT ;  /* 0x000000040900788c */ /* 0x000fe4000bf26070 */
[----:B------:R-:W-:Y:S01]  /*00e0*/  IMAD R2, R0, UR9, RZ ;  /* 0x0000000900027c24 */ /* 0x000fe2000f8e02ff */
[----:B------:R-:W-:Y:S01]  /*00f0*/  ULOP3.LUT UR10, UR9, 0x3, URZ, 0xc0, !UPT ;  /* 0x00000003090a7892 */ /* 0x000fe2000f8ec0ff */
[----:B------:R-:W-:Y:S01]  /*0100*/  MOV R3, RZ ;  /* 0x000000ff00037202 */ /* 0x000fe20000000f00 */
[----:B------:R-:W-:Y:S02]  /*0110*/  UMOV UR4, URZ ;  /* 0x000000ff00047c82 */ /* 0x000fe40008000000 */
[----:B------:R-:W-:Y:S02]  /*0120*/  UISETP.NE.AND UP0, UPT, UR10, URZ, UPT ;  /* 0x000000ff0a00728c */ /* 0x000fe4000bf05270 */
[----:B------:R-:W-:Y:S09]  /*0130*/  BRA.U !UP1, `(.L_x_1) ;  /* 0x00000009093c7547 */ /* 0x000ff2000b800000 */
[----:B------:R-:W0:Y:S01]  /*0140*/  LDCU.128 UR12, c[0x0][0x380] ;  /* 0x00007000ff0c77ac */ /* 0x000e220008000c00 */
[----:B------:R-:W-:Y:S02]  /*0150*/  MOV R3, RZ ;  /* 0x000000ff00037202 */ /* 0x000fe40000000f00 */
[----:B------:R-:W-:Y:S01]  /*0160*/  MOV R4, R2 ;  /* 0x0000000200047202 */ /* 0x000fe20000000f00 */
[----:B------:R-:W-:-:S04]  /*0170*/  ULOP3.LUT UR4, UR9, 0x7ffffffc, URZ, 0xc0, !UPT ;  /* 0x7ffffffc09047892 */ /* 0x000fc8000f8ec0ff */
[----:B------:R-:W-:Y:S02]  /*0180*/  UIADD3 UR11, UPT, UPT, -UR4, URZ, URZ ;  /* 0x000000ff040b7290 */ /* 0x000fe4000fffe1ff */
[----:B0-----:R-:W-:Y:S02]  /*0190*/  UIADD3 UR7, UP1, UPT, UR14, 0x8, URZ ;  /* 0x000000080e077890 */ /* 0x001fe4000ff3e0ff */
[----:B------:R-:W-:Y:S02]  /*01a0*/  UIADD3 UR5, UP2, UPT, UR12, 0x8, URZ ;  /* 0x000000080c057890 */ /* 0x000fe4000ff5e0ff */
[----:B------:R-:W-:Y:S02]  /*01b0*/  UIADD3.X UR8, UPT, UPT, URZ, UR15, URZ, UP1, !UPT ;  /* 0x0000000fff087290 */ /* 0x000fe40008ffe4ff */
[----:B------:R-:W-:-:S12]  /*01c0*/  UIADD3.X UR6, UPT, UPT, URZ, UR13, URZ, UP2, !UPT ;  /* 0x0000000dff067290 */ /* 0x000fd800097fe4ff */
.L_x_2:
[----:B------:R-:W-:Y:S02]  /*01d0*/  MOV R10, UR5 ;  /* 0x00000005000a7c02 */ /* 0x000fe40008000f00 */
[----:B------:R-:W-:-:S03]  /*01e0*/  MOV R11, UR6 ;  /* 0x00000006000b7c02 */ /* 0x000fc60008000f00 */
[----:B------:R-:W-:-:S05]  /*01f0*/  IMAD.WIDE R10, R4, 0x4, R10 ;  /* 0x00000004040a7825 */ /* 0x000fca00078e020a */
[----:B------:R-:W2:Y:S04]  /*0200*/  LDG.E R22, desc[UR16][R10.64+-0x8] ;  /* 0xfffff8100a167981 */ /* 0x000ea8000c1e1900 */
[----:B------:R-:W3:Y:S04]  /*0210*/  LDG.E R23, desc[UR16][R10.64+-0x4] ;  /* 0xfffffc100a177981 */ /* 0x000ee8000c1e1900 */
[----:B------:R-:W4:Y:S04]  /*0220*/  LDG.E R21, desc[UR16][R10.64] ;  /* 0x000000100a157981 */ /* 0x000f28000c1e1900 */
[----:B------:R-:W5:Y:S01]  /*0230*/  LDG.E R24, desc[UR16][R10.64+0x4] ;  /* 0x000004100a187981 */ /* 0x000f62000c1e1900 */
[----:B------:R-:W-:-:S02]  /*0240*/  MOV R14, UR7 ;  /* 0x00000007000e7c02 */ /* 0x000fc40008000f00 */
[----:B------:R-:W-:-:S03]  /*0250*/  MOV R15, UR8 ;  /* 0x00000008000f7c02 */ /* 0x000fc60008000f00 */
[----:B------:R-:W-:-:S05]  /*0260*/  IMAD.WIDE R14, R4, 0x4, R14 ;  /* 0x00000004040e7825 */ /* 0x000fca00078e020e */
[----:B------:R-:W5:Y:S04]  /*0270*/  LDG.E R6, desc[UR16][R14.64+-0x8] ;  /* 0xfffff8100e067981 */ /* 0x000f68000c1e1900 */
[----:B------:R-:W5:Y:S04]  /*0280*/  LDG.E R5, desc[UR16][R14.64+-0x4] ;  /* 0xfffffc100e057981 */ /* 0x000f68000c1e1900 */
[----:B------:R-:W5:Y:S04]  /*0290*/  LDG.E R7, desc[UR16][R14.64] ;  /* 0x000000100e077981 */ /* 0x000f68000c1e1900 */
[----:B------:R0:W5:Y:S01]  /*02a0*/  LDG.E R8, desc[UR16][R14.64+0x4] ;  /* 0x000004100e087981 */ /* 0x000162000c1e1900 */
[----:B------:R-:W-:Y:S01]  /*02b0*/  UMOV UR12, 0xe826d695 ;  /* 0xe826d695000c7882 */ /* 0x000fe20000000000 */
[----:B------:R-:W-:Y:S01]  /*02c0*/  UMOV UR13, 0x3e112e0b ;  /* 0x3e112e0b000d7882 */ /* 0x000fe20000000000 */
[----:B------:R-:W-:Y:S01]  /*02d0*/  UIADD3 UR11, UPT, UPT, UR11, 0x4, URZ ;  /* 0x000000040b0b7890 */ /* 0x000fe2000fffe0ff */
[----:B------:R-:W-:-:S03]  /*02e0*/  IADD3 R4, PT, PT, R4, 0x4, RZ ;  /* 0x0000000404047810 */ /* 0x000fc60007ffe0ff */
[----:B------:R-:W-:Y:S01]  /*02f0*/  UISETP.NE.AND UP1, UPT, UR11, URZ, UPT ;  /* 0x000000ff0b00728c */ /* 0x000fe2000bf25270 */
[----:B--2---:R-:W1:Y:S08]  /*0300*/  F2F.F64.F32 R12, R22 ;  /* 0x00000016000c7310 */ /* 0x004e700000201800 */
[----:B---3--:R-:W2:Y:S01]  /*0310*/  F2F.F64.F32 R18, R23 ;  /* 0x0000001700127310 */ /* 0x008ea20000201800 */
[----:B-1----:R-:W-:-:S07]  /*0320*/  DADD R16, R12, UR12 ;  /* 0x0000000c0c107e29 */ /* 0x002fce0008000000 */
[----:B----4-:R-:W0:Y:S01]  /*0330*/  F2F.F64.F32 R20, R21 ;  /* 0x0000001500147310 */ /* 0x010e220000201800 */
[----:B--2---:R-:W-:-:S07]  /*0340*/  DADD R18, R18, UR12 ;  /* 0x0000000c12127e29 */ /* 0x004fce0008000000 */
[----:B------:R-:W1:Y:S01]  /*0350*/  F2F.F32.F64 R9, R16 ;  /* 0x0000001000097310 */ /* 0x000e620000301000 */
[----:B0-----:R-:W-:-:S07]  /*0360*/  DADD R14, R20, UR12 ;  /* 0x0000000c140e7e29 */ /* 0x001fce0008000000 */
[----:B------:R-:W0:Y:S01]  /*0370*/  F2F.F32.F64 R10, R18 ;  /* 0x00000012000a7310 */ /* 0x000e220000301000 */
[----:B-1----:R-:W-:-:S07]  /*0380*/  FSETP.GEU.AND P1, PT, R9, 1.175494350822287508e-38, PT ;  /* 0x008000000900780b */ /* 0x002fce0003f2e000 */
[----:B-----5:R-:W1:Y:S01]  /*0390*/  F2F.F64.F32 R12, R24 ;  /* 0x00000018000c7310 */ /* 0x020e620000201800 */
[----:B0-----:R-:W-:-:S07]  /*03a0*/  FSETP.GEU.AND P2, PT, R10, 1.175494350822287508e-38, PT ;  /* 0x008000000a00780b */ /* 0x001fce0003f4e000 */
[----:B------:R-:W0:Y:S01]  /*03b0*/  F2F.F32.F64 R11, R14 ;  /* 0x0000000e000b7310 */ /* 0x000e220000301000 */
[----:B------:R-:W-:Y:S01]  /*03c0*/  @!P1 FMUL R9, R9, 8388608 ;  /* 0x4b00000009099820 */ /* 0x000fe20000400000 */
[----:B-1----:R-:W-:-:S04]  /*03d0*/  DADD R22, R12, UR12 ;  /* 0x0000000c0c167e29 */ /* 0x002fc80008000000 */
[----:B------:R-:W-:Y:S02]  /*03e0*/  IADD3 R20, PT, PT, R9, -0x3f2aaaab, RZ ;  /* 0xc0d5555509147810 */ /* 0x000fe40007ffe0ff */
[----:B------:R-:W-:Y:S01]  /*03f0*/  MOV R13, 0x3e055027 ;  /* 0x3e055027000d7802 */ /* 0x000fe20000000f00 */
[----:B------:R-:W-:Y:S01]  /*0400*/  @!P2 FMUL R10, R10, 8388608 ;  /* 0x4b0000000a0aa820 */ /* 0x000fe20000400000 */
[----:B------:R-:W-:Y:S01]  /*0410*/  LOP3.LUT R16, R20, 0xff800000, RZ, 0xc0, !PT ;  /* 0xff80000014107812 */ /* 0x000fe200078ec0ff */
[----:B------:R-:W1:Y:S01]  /*0420*/  F2F.F32.F64 R12, R22 ;  /* 0x00000016000c7310 */ /* 0x000e620000301000 */
[----:B0-----:R-:W-:Y:S02]  /*0430*/  FSETP.GEU.AND P3, PT, R11, 1.175494350822287508e-38, PT ;  /* 0x008000000b00780b */ /* 0x001fe40003f6e000 */
[----:B------:R-:W-:Y:S02]  /*0440*/  IADD3 R20, PT, PT, R9, -R16, RZ ;  /* 0x8000001009147210 */ /* 0x000fe40007ffe0ff */
[----:B------:R-:W-:-:S02]  /*0450*/  IADD3 R18, PT, PT, R10, -0x3f2aaaab, RZ ;  /* 0xc0d555550a127810 */ /* 0x000fc40007ffe0ff */
[----:B------:R-:W-:Y:S01]  /*0460*/  I2FP.F32.S32 R16, R16 ;  /* 0x0000001000107245 */ /* 0x000fe20000201400 */
[----:B------:R-:W-:Y:S01]  /*0470*/  FADD R20, R20, -1 ;  /* 0xbf80000014147421 */ /* 0x000fe20000000000 */
[----:B------:R-:W-:Y:S02]  /*0480*/  LOP3.LUT R15, R18, 0xff800000, RZ, 0xc0, !PT ;  /* 0xff800000120f7812 */ /* 0x000fe400078ec0ff */
[----:B------:R-:W-:Y:S01]  /*0490*/  ISETP.GT.U32.AND P4, PT, R9, 0x7f7fffff, PT ;  /* 0x7f7fffff0900780c */ /* 0x000fe20003f84070 */
[----:B------:R-:W-:Y:S01]  /*04a0*/  FFMA R17, R20, -R13, 0.14084610342979431152 ;  /* 0x3e1039f614117423 */ /* 0x000fe2000000080d */
[----:B------:R-:W-:Y:S01]  /*04b0*/  IADD3 R14, PT, PT, R10, -R15, RZ ;  /* 0x8000000f0a0e7210 */ /* 0x000fe20007ffe0ff */
[----:B------:R-:W-:Y:S01]  /*04c0*/  @!P3 FMUL R11, R11, 8388608 ;  /* 0x4b0000000b0bb820 */ /* 0x000fe20000400000 */
[----:B-1----:R-:W-:Y:S01]  /*04d0*/  FSETP.GEU.AND P0, PT, R12, 1.175494350822287508e-38, PT ;  /* 0x008000000c00780b */ /* 0x002fe20003f0e000 */
[----:B------:R-:W-:Y:S02]  /*04e0*/  FFMA R17, R20, R17, -0.12148627638816833496 ;  /* 0xbdf8cdcc14117423 */ /* 0x000fe40000000011 */
[----:B------:R-:W-:Y:S01]  /*04f0*/  FADD R14, R14, -1 ;  /* 0xbf8000000e0e7421 */ /* 0x000fe20000000000 */
[----:B------:R-:W-:Y:S01]  /*0500*/  IADD3 R18, PT, PT, R11, -0x3f2aaaab, RZ ;  /* 0xc0d555550b127810 */ /* 0x000fe20007ffe0ff */
[----:B------:R-:W-:-:S02]  /*0510*/  FFMA R17, R20, R17, 0.13980610668659210205 ;  /* 0x3e0f295514117423 */ /* 0x000fc40000000011 */
[----:B------:R-:W-:Y:S01]  /*0520*/  FFMA R21, R14, -R13, 0.14084610342979431152 ;  /* 0x3e1039f60e157423 */ /* 0x000fe2000000080d */
[----:B------:R-:W-:Y:S01]  /*0530*/  LOP3.LUT R18, R18, 0xff800000, RZ, 0xc0, !PT ;  /* 0xff80000012127812 */ /* 0x000fe200078ec0ff */
[----:B------:R-:W-:Y:S02]  /*0540*/  FFMA R17, R20, R17, -0.16684235632419586182 ;  /* 0xbe2ad8b914117423 */ /* 0x000fe40000000011 */
[----:B------:R-:W-:Y:S01]  /*0550*/  FFMA R21, R14, R21, -0.12148627638816833496 ;  /* 0xbdf8cdcc0e157423 */ /* 0x000fe20000000015 */
[----:B------:R-:W-:Y:S01]  /*0560*/  IADD3 R22, PT, PT, R11, -R18, RZ ;  /* 0x800000120b167210 */ /* 0x000fe20007ffe0ff */
[----:B------:R-:W-:Y:S01]  /*0570*/  FFMA R17, R20, R17, 0.20012299716472625732 ;  /* 0x3e4ced0b14117423 */ /* 0x000fe20000000011 */
[----:B------:R-:W-:Y:S01]  /*0580*/  @!P0 FMUL R12, R12, 8388608 ;  /* 0x4b0000000c0c8820 */ /* 0x000fe20000400000 */
[----:B------:R-:W-:Y:S02]  /*0590*/  FFMA R21, R14, R21, 0.13980610668659210205 ;  /* 0x3e0f29550e157423 */ /* 0x000fe40000000015 */
[----:B------:R-:W-:Y:S01]  /*05a0*/  FFMA R19, R20, R17, -0.24999669194221496582 ;  /* 0xbe7fff2214137423 */ /* 0x000fe20000000011 */
[----:B------:R-:W-:Y:S01]  /*05b0*/  FSEL R17, RZ, -23, P1 ;  /* 0xc1b80000ff117808 */ /* 0x000fe20000800000 */
[----:B------:R-:W-:Y:S01]  /*05c0*/  FFMA R23, R14, R21, -0.16684235632419586182 ;  /* 0xbe2ad8b90e177423 */ /* 0x000fe20000000015 */
[----:B------:R-:W-:Y:S01]  /*05d0*/  IADD3 R24, PT, PT, R12, -0x3f2aaaab, RZ ;  /* 0xc0d555550c187810 */ /* 0x000fe20007ffe0ff */
[----:B------:R-:W-:Y:S01]  /*05e0*/  FFMA R19, R20, R19, 0.33333182334899902344 ;  /* 0x3eaaaa7814137423 */ /* 0x000fe20000000013 */
[----:B------:R-:W-:Y:S01]  /*05f0*/  ISETP.GT.U32.AND P1, PT, R10, 0x7f7fffff, PT ;  /* 0x7f7fffff0a00780c */ /* 0x000fe20003f24070 */
[----:B------:R-:W-:-:S02]  /*0600*/  FFMA R23, R14, R23, 0.20012299716472625732 ;  /* 0x3e4ced0b0e177423 */ /* 0x000fc40000000017 */
[----:B------:R-:W-:Y:S02]  /*0610*/  FFMA R19, R20, R19, -0.5 ;  /* 0xbf00000014137423 */ /* 0x000fe40000000013 */
[----:B------:R-:W-:Y:S02]  /*0620*/  FFMA R23, R14, R23, -0.24999669194221496582 ;  /* 0xbe7fff220e177423 */ /* 0x000fe40000000017 */
[----:B------:R-:W-:Y:S01]  /*0630*/  FMUL R21, R20, R19 ;  /* 0x0000001314157220 */ /* 0x000fe20000400000 */
[----:B------:R-:W-:Y:S01]  /*0640*/  FFMA R19, R16, 1.1920928955078125e-07, R17 ;  /* 0x3400000010137823 */ /* 0x000fe20000000011 */
[----:B------:R-:W-:Y:S01]  /*0650*/  LOP3.LUT R17, R24, 0xff800000, RZ, 0xc0, !PT ;  /* 0xff80000018117812 */ /* 0x000fe200078ec0ff */
[----:B------:R-:W-:Y:S01]  /*0660*/  FADD R16, R22, -1 ;  /* 0xbf80000016107421 */ /* 0x000fe20000000000 */
[----:B------:R-:W-:Y:S01]  /*0670*/  FFMA R20, R20, R21, R20 ;  /* 0x0000001514147223 */ /* 0x000fe20000000014 */
[----:B------:R-:W-:Y:S01]  /*0680*/  FFMA R23, R14, R23, 0.33333182334899902344 ;  /* 0x3eaaaa780e177423 */ /* 0x000fe20000000017 */
[----:B------:R-:W-:Y:S01]  /*0690*/  I2FP.F32.S32 R22, R15 ;  /* 0x0000000f00167245 */ /* 0x000fe20000201400 */
[----:B------:R-:W-:Y:S01]  /*06a0*/  FFMA R25, R16, -R13, 0.14084610342979431152 ;  /* 0x3e1039f610197423 */ /* 0x000fe2000000080d */
[----:B------:R-:W-:Y:S01]  /*06b0*/  FFMA R19, R19, 0.69314718246459960938, R20 ;  /* 0x3f31721813137823 */ /* 0x000fe20000000014 */
[----:B------:R-:W-:Y:S01]  /*06c0*/  IADD3 R20, PT, PT, R12, -R17, RZ ;  /* 0x800000110c147210 */ /* 0x000fe20007ffe0ff */
[----:B------:R-:W-:Y:S01]  /*06d0*/  FFMA R23, R14, R23, -0.5 ;  /* 0xbf0000000e177423 */ /* 0x000fe20000000017 */
[----:B------:R-:W-:Y:S01]  /*06e0*/  FFMA R25, R16, R25, -0.12148627638816833496 ;  /* 0xbdf8cdcc10197423 */ /* 0x000fe20000000019 */
[----:B------:R-:W-:-:S02]  /*06f0*/  FSEL R21, RZ, -23, P2 ;  /* 0xc1b80000ff157808 */ /* 0x000fc40001000000 */
[----:B------:R-:W-:Y:S01]  /*0700*/  FADD R20, R20, -1 ;  /* 0xbf80000014147421 */ /* 0x000fe20000000000 */
[----:B------:R-:W-:Y:S01]  /*0710*/  FFMA R25, R16, R25, 0.13980610668659210205 ;  /* 0x3e0f295510197423 */ /* 0x000fe20000000019 */
[----:B------:R-:W-:Y:S01]  /*0720*/  FMUL R23, R14, R23 ;  /* 0x000000170e177220 */ /* 0x000fe20000400000 */
[----:B------:R-:W-:Y:S01]  /*0730*/  FFMA R21, R22, 1.1920928955078125e-07, R21 ;  /* 0x3400000016157823 */ /* 0x000fe20000000015 */
[----:B------:R-:W-:Y:S01]  /*0740*/  FFMA R13, R20, -R13, 0.14084610342979431152 ;  /* 0x3e1039f6140d7423 */ /* 0x000fe2000000080d */
[----:B------:R-:W-:Y:S01]  /*0750*/  FFMA R25, R16, R25, -0.16684235632419586182 ;  /* 0xbe2ad8b910197423 */ /* 0x000fe20000000019 */
[----:B------:R-:W-:Y:S01]  /*0760*/  FFMA R14, R14, R23, R14 ;  /* 0x000000170e0e7223 */ /* 0x000fe2000000000e */
[----:B------:R-:W-:Y:S01]  /*0770*/  FSETP.NEU.AND P2, PT, R9, RZ, PT ;  /* 0x000000ff0900720b */ /* 0x000fe20003f4d000 */
[----:B------:R-:W-:Y:S01]  /*0780*/  FFMA R15, R20, R13, -0.12148627638816833496 ;  /* 0xbdf8cdcc140f7423 */ /* 0x000fe2000000000d */
[----:B------:R-:W-:Y:S01]  /*0790*/  MOV R13, 0x7f800000 ;  /* 0x7f800000000d7802 */ /* 0x000fe20000000f00 */
[----:B------:R-:W-:Y:S01]  /*07a0*/  FFMA R25, R16, R25, 0.20012299716472625732 ;  /* 0x3e4ced0b10197423 */ /* 0x000fe20000000019 */
[----:B------:R-:W-:Y:S01]  /*07b0*/  I2FP.F32.S32 R17, R17 ;  /* 0x0000001100117245 */ /* 0x000fe20000201400 */
[----:B------:R-:W-:-:S02]  /*07c0*/  FFMA R15, R20, R15, 0.13980610668659210205 ;  /* 0x3e0f2955140f7423 */ /* 0x000fc4000000000f */
[----:B------:R-:W-:Y:S01]  /*07d0*/  @P4 FFMA R19, R9, R13, +INF ;  /* 0x7f80000009134423 */ /* 0x000fe2000000000d */
[----:B------:R-:W-:Y:S01]  /*07e0*/  FFMA R9, R21, 0.69314718246459960938, R14 ;  /* 0x3f31721815097823 */ /* 0x000fe2000000000e */
[----:B------:R-:W-:Y:S01]  /*07f0*/  FFMA R15, R20, R15, -0.16684235632419586182 ;  /* 0xbe2ad8b9140f7423 */ /* 0x000fe2000000000f */
[----:B------:R-:W-:Y:S01]  /*0800*/  FFMA R25, R16, R25, -0.24999669194221496582 ;  /* 0xbe7fff2210197423 */ /* 0x000fe20000000019 */
[----:B------:R-:W-:Y:S01]  /*0810*/  @P1 FFMA R9, R10, R13, +INF ;  /* 0x7f8000000a091423 */ /* 0x000fe2000000000d */
[----:B------:R-:W-:Y:S01]  /*0820*/  ISETP.GT.U32.AND P1, PT, R11, 0x7f7fffff, PT ;  /* 0x7f7fffff0b00780c */ /* 0x000fe20003f24070 */
[----:B------:R-:W-:Y:S01]  /*0830*/  FFMA R21, R20, R15, 0.20012299716472625732 ;  /* 0x3e4ced0b14157423 */ /* 0x000fe2000000000f */
[----:B------:R-:W-:Y:S01]  /*0840*/  FFMA R25, R16, R25, 0.33333182334899902344 ;  /* 0x3eaaaa7810197423 */ /* 0x000fe20000000019 */
[----:B------:R-:W-:Y:S02]  /*0850*/  FSEL R14, RZ, -23, P3 ;  /* 0xc1b80000ff0e7808 */ /* 0x000fe40001800000 */
[----:B------:R-:W-:Y:S01]  /*0860*/  FFMA R21, R20, R21, -0.24999669194221496582 ;  /* 0xbe7fff2214157423 */ /* 0x000fe20000000015 */
[----:B------:R-:W-:Y:S01]  /*0870*/  FFMA R25, R16, R25, -0.5 ;  /* 0xbf00000010197423 */ /* 0x000fe20000000019 */
[----:B------:R-:W-:-:S02]  /*0880*/  FSETP.NEU.AND P3, PT, R10, RZ, PT ;  /* 0x000000ff0a00720b */ /* 0x000fc40003f6d000 */
[----:B------:R-:W-:Y:S01]  /*0890*/  FFMA R21, R20, R21, 0.33333182334899902344 ;  /* 0x3eaaaa7814157423 */ /* 0x000fe20000000015 */
[----:B------:R-:W-:Y:S01]  /*08a0*/  I2FP.F32.S32 R15, R18 ;  /* 0x00000012000f7245 */ /* 0x000fe20000201400 */
[----:B------:R-:W-:Y:S01]  /*08b0*/  FMUL R25, R16, R25 ;  /* 0x0000001910197220 */ /* 0x000fe20000400000 */
[----:B------:R-:W-:Y:S01]  /*08c0*/  FSEL R10, RZ, -23, P0 ;  /* 0xc1b80000ff0a7808 */ /* 0x000fe20000000000 */
[----:B------:R-:W-:Y:S01]  /*08d0*/  FFMA R21, R20, R21, -0.5 ;  /* 0xbf00000014157423 */ /* 0x000fe20000000015 */
[----:B------:R-:W-:Y:S01]  /*08e0*/  ISETP.GT.U32.AND P0, PT, R12, 0x7f7fffff, PT ;  /* 0x7f7fffff0c00780c */ /* 0x000fe20003f04070 */
[----:B------:R-:W-:Y:S01]  /*08f0*/  FFMA R14, R15, 1.1920928955078125e-07, R14 ;  /* 0x340000000f0e7823 */ /* 0x000fe2000000000e */
[----:B------:R-:W-:Y:S01]  /*0900*/  FFMA R25, R16, R25, R16 ;  /* 0x0000001910197223 */ /* 0x000fe20000000010 */
[----:B------:R-:W-:Y:S01]  /*0910*/  FMUL R21, R20, R21 ;  /* 0x0000001514157220 */ /* 0x000fe20000400000 */
[----:B------:R-:W-:Y:S01]  /*0920*/  FSEL R19, R19, -INF , P2 ;  /* 0xff80000013137808 */ /* 0x000fe20001000000 */
[----:B------:R-:W-:Y:S01]  /*0930*/  FFMA R10, R17, 1.1920928955078125e-07, R10 ;  /* 0x34000000110a7823 */ /* 0x000fe2000000000a */
[----:B------:R-:W-:Y:S01]  /*0940*/  FFMA R14, R14, 0.69314718246459960938, R25 ;  /* 0x3f3172180e0e7823 */ /* 0x000fe20000000019 */
[----:B------:R-:W-:Y:S01]  /*0950*/  FFMA R21, R20, R21, R20 ;  /* 0x0000001514157223 */ /* 0x000fe20000000014 */
[----:B------:R-:W-:Y:S01]  /*0960*/  @P1 FFMA R14, R11, R13, +INF ;  /* 0x7f8000000b0e1423 */ /* 0x000fe2000000000d */
[----:B------:R-:W-:Y:S01]  /*0970*/  FSEL R9, R9, -INF , P3 ;  /* 0xff80000009097808 */ /* 0x000fe20001800000 */
[----:B------:R-:W-:Y:S01]  /*0980*/  FFMA R6, -R6, R19, R3 ;  /* 0x0000001306067223 */ /* 0x000fe20000000103 */
[----:B------:R-:W-:Y:S01]  /*0990*/  FSETP.NEU.AND P1, PT, R11, RZ, PT ;  /* 0x000000ff0b00720b */ /* 0x000fe20003f2d000 */
[----:B------:R-:W-:Y:S01]  /*09a0*/  FFMA R10, R10, 0.69314718246459960938, R21 ;  /* 0x3f3172180a0a7823 */ /* 0x000fe20000000015 */
[C---:B------:R-:W-:Y:S01]  /*09b0*/  @P0 FFMA R10, R12.reuse, R13, +INF ;  /* 0x7f8000000c0a0423 */ /* 0x040fe2000000000d */
[----:B------:R-:W-:Y:S01]  /*09c0*/  FSETP.NEU.AND P0, PT, R12, RZ, PT ;  /* 0x000000ff0c00720b */ /* 0x000fe20003f0d000 */
[----:B------:R-:W-:Y:S01]  /*09d0*/  FFMA R6, -R5, R9, R6 ;  /* 0x0000000905067223 */ /* 0x000fe20000000106 */
[----:B------:R-:W-:-:S02]  /*09e0*/  FSEL R14, R14, -INF , P1 ;  /* 0xff8000000e0e7808 */ /* 0x000fc40000800000 */
[----:B------:R-:W-:-:S03]  /*09f0*/  FSEL R10, R10, -INF , P0 ;  /* 0xff8000000a0a7808 */ /* 0x000fc60000000000 */
[----:B------:R-:W-:-:S04]  /*0a00*/  FFMA R7, -R7, R14, R6 ;  /* 0x0000000e07077223 */ /* 0x000fc80000000106 */
[----:B------:R-:W-:Y:S01]  /*0a10*/  FFMA R3, -R8, R10, R7 ;  /* 0x0000000a08037223 */ /* 0x000fe20000000107 */
[----:B------:R-:W-:Y:S06]  /*0a20*/  BRA.U UP1, `(.L_x_2) ;  /* 0xfffffff501e87547 */ /* 0x000fec000b83ffff */
.L_x_1:
[----:B------:R-:W-:Y:S05]  /*0a30*/  BRA.U !UP0, `(.L_x_0) ;  /* 0x0000000508c87547 */ /* 0x000fea000b800000 */
[----:B------:R-:W-:Y:S02]  /*0a40*/  UISETP.NE.AND UP0, UPT, UR10, 0x1, UPT ;  /* 0x000000010a00788c */ /* 0x000fe4000bf05270 */
[----:B------:R-:W-:-:S04]  /*0a50*/  ULOP3.LUT UR5, UR9, 0x1, URZ, 0xc0, !UPT ;  /* 0x0000000109057892 */ /* 0x000fc8000f8ec0ff */
[----:B------:R-:W-:-:S03]  /*0a60*/  UISETP.NE.U32.AND UP1, UPT, UR5, 0x1, UPT ;  /* 0x000000010500788c */ /* 0x000fc6000bf25070 */
[----:B------:R-:W-:Y:S08]  /*0a70*/  BRA.U !UP0, `(.L_x_3) ;  /* 0x0000000508187547 */ /* 0x000ff0000b800000 */
[----:B------:R-:W0:Y:S01]  /*0a80*/  LDC.64 R10, c[0x0][0x380] ;  /* 0x0000e000ff0a7b82 */ /* 0x000e220000000a00 */
[----:B------:R-:W-:-:S07]  /*0a90*/  IADD3 R5, PT, PT, R2, UR4, RZ ;  /* 0x0000000402057c10 */ /* 0x000fce000fffe0ff */
[----:B------:R-:W1:Y:S01]  /*0aa0*/  LDC.64 R8, c[0x0][0x388] ;  /* 0x0000e200ff087b82 */ /* 0x000e620000000a00 */
[----:B0-----:R-:W-:-:S05]  /*0ab0*/  IMAD.WIDE R10, R5, 0x4, R10 ;  /* 0x00000004050a7825 */ /* 0x001fca00078e020a */
[----:B------:R-:W2:Y:S04]  /*0ac0*/  LDG.E R16, desc[UR16][R10.64] ;  /* 0x000000100a107981 */ /* 0x000ea8000c1e1900 */
[----:B------:R-:W3:Y:S01]  /*0ad0*/  LDG.E R17, desc[UR16][R10.64+0x4] ;  /* 0x000004100a117981 */ /* 0x000ee2000c1e1900 */
[----:B-1----:R-:W-:-:S05]  /*0ae0*/  IMAD.WIDE R8, R5, 0x4, R8 ;  /* 0x0000000405087825 */ /* 0x002fca00078e0208 */
[----:B------:R-:W4:Y:S04]  /*0af0*/  LDG.E R4, desc[UR16][R8.64] ;  /* 0x0000001008047981 */ /* 0x000f28000c1e1900 */
[----:B------:R0:W5:Y:S01]  /*0b00*/  LDG.E R5, desc[UR16][R8.64+0x4] ;  /* 0x0000041008057981 */ /* 0x000162000c1e1900 */
[----:B------:R-:W-:Y:S01]  /*0b10*/  UMOV UR6, 0xe826d695 ;  /* 0xe826d69500067882 */ /* 0x000fe20000000000 */
[----:B------:R-:W-:Y:S01]  /*0b20*/  UMOV UR7, 0x3e112e0b ;  /* 0x3e112e0b00077882 */ /* 0x000fe20000000000 */
[----:B------:R-:W-:Y:S01]  /*0b30*/  UIADD3 UR4, UPT, UPT, UR4, 0x2, URZ ;  /* 0x0000000204047890 */ /* 0x000fe2000fffe0ff */
[----:B--2---:R-:W1:Y:S08]  /*0b40*/  F2F.F64.F32 R6, R16 ;  /* 0x0000001000067310 */ /* 0x004e700000201800 */
[----:B---3--:R-:W2:Y:S01]  /*0b50*/  F2F.F64.F32 R14, R17 ;  /* 0x00000011000e7310 */ /* 0x008ea20000201800 */
[----:B-1----:R-:W-:-:S07]  /*0b60*/  DADD R12, R6, UR6 ;  /* 0x00000006060c7e29 */ /* 0x002fce0008000000 */
[----:B------:R1:W3:Y:S01]  /*0b70*/  F2F.F32.F64 R6, R12 ;  /* 0x0000000c00067310 */ /* 0x0002e20000301000 */
[----:B--2---:R-:W-:-:S07]  /*0b80*/  DADD R14, R14, UR6 ;  /* 0x000000060e0e7e29 */ /* 0x004fce0008000000 */
[----:B------:R-:W2:Y:S01]  /*0b90*/  F2F.F32.F64 R7, R14 ;  /* 0x0000000e00077310 */ /* 0x000ea20000301000 */
[----:B-1----:R-:W-:Y:S02]  /*0ba0*/  MOV R13, 0x3e055027 ;  /* 0x3e055027000d7802 */ /* 0x002fe40000000f00 */
[----:B---3--:R-:W-:Y:S02]  /*0bb0*/  FSETP.GEU.AND P0, PT, R6, 1.175494350822287508e-38, PT ;  /* 0x008000000600780b */ /* 0x008fe40003f0e000 */
[----:B--2---:R-:W-:-:S11]  /*0bc0*/  FSETP.GEU.AND P1, PT, R7, 1.175494350822287508e-38, PT ;  /* 0x008000000700780b */ /* 0x004fd60003f2e000 */
[----:B------:R-:W-:-:S05]  /*0bd0*/  @!P0 FMUL R6, R6, 8388608 ;  /* 0x4b00000006068820 */ /* 0x000fca0000400000 */
[----:B------:R-:W-:Y:S01]  /*0be0*/  IADD3 R11, PT, PT, R6, -0x3f2aaaab, RZ ;  /* 0xc0d55555060b7810 */ /* 0x000fe20007ffe0ff */
[----:B------:R-:W-:-:S03]  /*0bf0*/  @!P1 FMUL R7, R7, 8388608 ;  /* 0x4b00000007079820 */ /* 0x000fc60000400000 */
[----:B------:R-:W-:Y:S02]  /*0c00*/  LOP3.LUT R11, R11, 0xff800000, RZ, 0xc0, !PT ;  /* 0xff8000000b0b7812 */ /* 0x000fe400078ec0ff */
[----:B------:R-:W-:Y:S02]  /*0c10*/  IADD3 R10, PT, PT, R7, -0x3f2aaaab, RZ ;  /* 0xc0d55555070a7810 */ /* 0x000fe40007ffe0ff */
[-C--:B0-----:R-:W-:Y:S02]  /*0c20*/  IADD3 R9, PT, PT, R6, -R11.reuse, RZ ;  /* 0x8000000b06097210 */ /* 0x081fe40007ffe0ff */
[----:B------:R-:W-:Y:S02]  /*0c30*/  LOP3.LUT R10, R10, 0xff800000, RZ, 0xc0, !PT ;  /* 0xff8000000a0a7812 */ /* 0x000fe400078ec0ff */
[----:B------:R-:W-:Y:S01]  /*0c40*/  I2FP.F32.S32 R11, R11 ;  /* 0x0000000b000b7245 */ /* 0x000fe20000201400 */
[----:B------:R-:W-:Y:S01]  /*0c50*/  FADD R9, R9, -1 ;  /* 0xbf80000009097421 */ /* 0x000fe20000000000 */
[----:B------:R-:W-:-:S02]  /*0c60*/  IADD3 R8, PT, PT, R7, -R10, RZ ;  /* 0x8000000a07087210 */ /* 0x000fc40007ffe0ff */
[----:B------:R-:W-:Y:S01]  /*0c70*/  I2FP.F32.S32 R10, R10 ;  /* 0x0000000a000a7245 */ /* 0x000fe20000201400 */
[-C--:B------:R-:W-:Y:S01]  /*0c80*/  FFMA R12, R9, -R13.reuse, 0.14084610342979431152 ;  /* 0x3e1039f6090c7423 */ /* 0x080fe2000000080d */
[----:B------:R-:W-:Y:S01]  /*0c90*/  FSETP.NEU.AND P2, PT, R7, RZ, PT ;  /* 0x000000ff0700720b */ /* 0x000fe20003f4d000 */
[----:B------:R-:W-:Y:S02]  /*0ca0*/  FADD R8, R8, -1 ;  /* 0xbf80000008087421 */ /* 0x000fe40000000000 */
[C---:B------:R-:W-:Y:S02]  /*0cb0*/  FFMA R12, R9.reuse, R12, -0.12148627638816833496 ;  /* 0xbdf8cdcc090c7423 */ /* 0x040fe4000000000c */
[C---:B------:R-:W-:Y:S02]  /*0cc0*/  FFMA R13, R8.reuse, -R13, 0.14084610342979431152 ;  /* 0x3e1039f6080d7423 */ /* 0x040fe4000000080d */
[----:B------:R-:W-:Y:S02]  /*0cd0*/  FFMA R12, R9, R12, 0.13980610668659210205 ;  /* 0x3e0f2955090c7423 */ /* 0x000fe4000000000c */
[----:B------:R-:W-:-:S02]  /*0ce0*/  FFMA R13, R8, R13, -0.12148627638816833496 ;  /* 0xbdf8cdcc080d7423 */ /* 0x000fc4000000000d */
[C---:B------:R-:W-:Y:S02]  /*0cf0*/  FFMA R12, R9.reuse, R12, -0.16684235632419586182 ;  /* 0xbe2ad8b9090c7423 */ /* 0x040fe4000000000c */
[C---:B------:R-:W-:Y:S02]  /*0d00*/  FFMA R13, R8.reuse, R13, 0.13980610668659210205 ;  /* 0x3e0f2955080d7423 */ /* 0x040fe4000000000d */
[C---:B------:R-:W-:Y:S02]  /*0d10*/  FFMA R12, R9.reuse, R12, 0.20012299716472625732 ;  /* 0x3e4ced0b090c7423 */ /* 0x040fe4000000000c */
[C---:B------:R-:W-:Y:S02]  /*0d20*/  FFMA R13, R8.reuse, R13, -0.16684235632419586182 ;  /* 0xbe2ad8b9080d7423 */ /* 0x040fe4000000000d */
[C---:B------:R-:W-:Y:S01]  /*0d30*/  FFMA R14, R9.reuse, R12, -0.24999669194221496582 ;  /* 0xbe7fff22090e7423 */ /* 0x040fe2000000000c */
[----:B------:R-:W-:Y:S01]  /*0d40*/  FSEL R12, RZ, -23, P0 ;  /* 0xc1b80000ff0c7808 */ /* 0x000fe20000000000 */
[----:B------:R-:W-:Y:S01]  /*0d50*/  FFMA R13, R8, R13, 0.20012299716472625732 ;  /* 0x3e4ced0b080d7423 */ /* 0x000fe2000000000d */
[----:B------:R-:W-:Y:S01]  /*0d60*/  ISETP.GT.U32.AND P0, PT, R6, 0x7f7fffff, PT ;  /* 0x7f7fffff0600780c */ /* 0x000fe20003f04070 */
[----:B------:R-:W-:-:S02]  /*0d70*/  FFMA R14, R9, R14, 0.33333182334899902344 ;  /* 0x3eaaaa78090e7423 */ /* 0x000fc4000000000e */
[C---:B------:R-:W-:Y:S01]  /*0d80*/  FFMA R15, R8.reuse, R13, -0.24999669194221496582 ;  /* 0xbe7fff22080f7423 */ /* 0x040fe2000000000d */
[----:B------:R-:W-:Y:S01]  /*0d90*/  FSEL R13, RZ, -23, P1 ;  /* 0xc1b80000ff0d7808 */ /* 0x000fe20000800000 */
[----:B------:R-:W-:Y:S01]  /*0da0*/  FFMA R14, R9, R14, -0.5 ;  /* 0xbf000000090e7423 */ /* 0x000fe2000000000e */
[----:B------:R-:W-:Y:S01]  /*0db0*/  ISETP.GT.U32.AND P1, PT, R7, 0x7f7fffff, PT ;  /* 0x7f7fffff0700780c */ /* 0x000fe20003f24070 */
[----:B------:R-:W-:Y:S01]  /*0dc0*/  FFMA R15, R8, R15, 0.33333182334899902344 ;  /* 0x3eaaaa78080f7423 */ /* 0x000fe2000000000f */
[----:B------:R-:W-:Y:S01]  /*0dd0*/  FFMA R11, R11, 1.1920928955078125e-07, R12 ;  /* 0x340000000b0b7823 */ /* 0x000fe2000000000c */
[C---:B------:R-:W-:Y:S01]  /*0de0*/  FMUL R14, R9.reuse, R14 ;  /* 0x0000000e090e7220 */ /* 0x040fe20000400000 */
[----:B------:R-:W-:Y:S01]  /*0df0*/  FFMA R10, R10, 1.1920928955078125e-07, R13 ;  /* 0x340000000a0a7823 */ /* 0x000fe2000000000d */
[----:B------:R-:W-:Y:S02]  /*0e00*/  FFMA R15, R8, R15, -0.5 ;  /* 0xbf000000080f7423 */ /* 0x000fe4000000000f */
[----:B------:R-:W-:-:S02]  /*0e10*/  FFMA R14, R9, R14, R9 ;  /* 0x0000000e090e7223 */ /* 0x000fc40000000009 */
[C---:B------:R-:W-:Y:S02]  /*0e20*/  FMUL R15, R8.reuse, R15 ;  /* 0x0000000f080f7220 */ /* 0x040fe40000400000 */
[----:B------:R-:W-:Y:S02]  /*0e30*/  FFMA R11, R11, 0.69314718246459960938, R14 ;  /* 0x3f3172180b0b7823 */ /* 0x000fe4000000000e */
[----:B------:R-:W-:Y:S01]  /*0e40*/  FFMA R15, R8, R15, R8 ;  /* 0x0000000f080f7223 */ /* 0x000fe20000000008 */
[----:B------:R-:W-:-:S03]  /*0e50*/  MOV R8, 0x7f800000 ;  /* 0x7f80000000087802 */ /* 0x000fc60000000f00 */
[----:B------:R-:W-:Y:S02]  /*0e60*/  FFMA R10, R10, 0.69314718246459960938, R15 ;  /* 0x3f3172180a0a7823 */ /* 0x000fe4000000000f */
[CC--:B------:R-:W-:Y:S01]  /*0e70*/  @P0 FFMA R11, R6.reuse, R8.reuse, +INF ;  /* 0x7f800000060b0423 */ /* 0x0c0fe20000000008 */
[----:B------:R-:W-:Y:S01]  /*0e80*/  FSETP.NEU.AND P0, PT, R6, RZ, PT ;  /* 0x000000ff0600720b */ /* 0x000fe20003f0d000 */
[----:B------:R-:W-:-:S03]  /*0e90*/  @P1 FFMA R10, R7, R8, +INF ;  /* 0x7f800000070a1423 */ /* 0x000fc60000000008 */
[----:B------:R-:W-:Y:S02]  /*0ea0*/  FSEL R11, R11, -INF , P0 ;  /* 0xff8000000b0b7808 */ /* 0x000fe40000000000 */
[----:B------:R-:W-:-:S03]  /*0eb0*/  FSEL R10, R10, -INF , P2 ;  /* 0xff8000000a0a7808 */ /* 0x000fc60001000000 */
[----:B----4-:R-:W-:-:S04]  /*0ec0*/  FFMA R4, -R4, R11, R3 ;  /* 0x0000000b04047223 */ /* 0x010fc80000000103 */
[----:B-----5:R-:W-:-:S07]  /*0ed0*/  FFMA R3, -R5, R10, R4 ;  /* 0x0000000a05037223 */ /* 0x020fce0000000104 */
.L_x_3:
[----:B------:R-:W-:Y:S05]  /*0ee0*/  BRA.U UP1, `(.L_x_0) ;  /* 0x00000001019c7547 */ /* 0x000fea000b800000 */
[----:B------:R-:W0:Y:S01]  /*0ef0*/  LDC.64 R6, c[0x0][0x380] ;  /* 0x0000e000ff067b82 */ /* 0x000e220000000a00 */
[----:B------:R-:W-:-:S07]  /*0f00*/  IADD3 R9, PT, PT, R2, UR4, RZ ;  /* 0x0000000402097c10 */ /* 0x000fce000fffe0ff */
[----:B------:R-:W1:Y:S01]  /*0f10*/  LDC.64 R4, c[0x0][0x388] ;  /* 0x0000e200ff047b82 */ /* 0x000e620000000a00 */
[----:B0-----:R-:W-:-:S06]  /*0f20*/  IMAD.WIDE R6, R9, 0x4, R6 ;  /* 0x0000000409067825 */ /* 0x001fcc00078e0206 */
[----:B------:R-:W2:Y:S01]  /*0f30*/  LDG.E R6, desc[UR16][R6.64] ;  /* 0x0000001006067981 */ /* 0x000ea2000c1e1900 */
[----:B-1----:R-:W-:-:S05]  /*0f40*/  IMAD.WIDE R4, R9, 0x4, R4 ;  /* 0x0000000409047825 */ /* 0x002fca00078e0204 */
[----:B------:R0:W3:Y:S01]  /*0f50*/  LDG.E R2, desc[UR16][R4.64] ;  /* 0x0000001004027981 */ /* 0x0000e2000c1e1900 */
[----:B------:R-:W-:Y:S01]  /*0f60*/  UMOV UR4, 0xe826d695 ;  /* 0xe826d69500047882 */ /* 0x000fe20000000000 */
[----:B------:R-:W-:Y:S01]  /*0f70*/  UMOV UR5, 0x3e112e0b ;  /* 0x3e112e0b00057882 */ /* 0x000fe20000000000 */
[----:B------:R-:W-:Y:S02]  /*0f80*/  MOV R12, 0x3e055027 ;  /* 0x3e055027000c7802 */ /* 0x000fe40000000f00 */
[----:B0-----:R-:W-:Y:S01]  /*0f90*/  MOV R5, 0x7f800000 ;  /* 0x7f80000000057802 */ /* 0x001fe20000000f00 */
[----:B--2---:R-:W0:Y:S02]  /*0fa0*/  F2F.F64.F32 R8, R6 ;  /* 0x0000000600087310 */ /* 0x004e240000201800 */
[----:B0-----:R-:W-:-:S06]  /*0fb0*/  DADD R8, R8, UR4 ;  /* 0x0000000408087e29 */ /* 0x001fcc0008000000 */
[----:B------:R-:W0:Y:S02]  /*0fc0*/  F2F.F32.F64 R10, R8 ;  /* 0x00000008000a7310 */ /* 0x000e240000301000 */
[----:B0-----:R-:W-:-:S13]  /*0fd0*/  FSETP.GEU.AND P0, PT, R10, 1.175494350822287508e-38, PT ;  /* 0x008000000a00780b */ /* 0x001fda0003f0e000 */
[----:B------:R-:W-:-:S05]  /*0fe0*/  @!P0 FMUL R10, R10, 8388608 ;  /* 0x4b0000000a0a8820 */ /* 0x000fca0000400000 */
[----:B------:R-:W-:-:S04]  /*0ff0*/  IADD3 R11, PT, PT, R10, -0x3f2aaaab, RZ ;  /* 0xc0d555550a0b7810 */ /* 0x000fc80007ffe0ff */
[----:B------:R-:W-:-:S04]  /*1000*/  LOP3.LUT R11, R11, 0xff800000, RZ, 0xc0, !PT ;  /* 0xff8000000b0b7812 */ /* 0x000fc800078ec0ff */
[-C--:B------:R-:W-:Y:S02]  /*1010*/  IADD3 R7, PT, PT, R10, -R11.reuse, RZ ;  /* 0x8000000b0a077210 */ /* 0x080fe40007ffe0ff */
[----:B------:R-:W-:-:S03]  /*1020*/  I2FP.F32.S32 R11, R11 ;  /* 0x0000000b000b7245 */ /* 0x000fc60000201400 */
[----:B------:R-:W-:-:S04]  /*1030*/  FADD R7, R7, -1 ;  /* 0xbf80000007077421 */ /* 0x000fc80000000000 */
[----:B------:R-:W-:-:S04]  /*1040*/  FFMA R4, R7, -R12, 0.14084610342979431152 ;  /* 0x3e1039f607047423 */ /* 0x000fc8000000080c */
[----:B------:R-:W-:-:S04]  /*1050*/  FFMA R4, R7, R4, -0.12148627638816833496 ;  /* 0xbdf8cdcc07047423 */ /* 0x000fc80000000004 */
[----:B------:R-:W-:-:S04]  /*1060*/  FFMA R4, R7, R4, 0.13980610668659210205 ;  /* 0x3e0f295507047423 */ /* 0x000fc80000000004 */
[----:B------:R-:W-:-:S04]  /*1070*/  FFMA R4, R7, R4, -0.16684235632419586182 ;  /* 0xbe2ad8b907047423 */ /* 0x000fc80000000004 */
[----:B------:R-:W-:-:S04]  /*1080*/  FFMA R4, R7, R4, 0.20012299716472625732 ;  /* 0x3e4ced0b07047423 */ /* 0x000fc80000000004 */
[----:B------:R-:W-:-:S04]  /*1090*/  FFMA R4, R7, R4, -0.24999669194221496582 ;  /* 0xbe7fff2207047423 */ /* 0x000fc80000000004 */
[----:B------:R-:W-:-:S04]  /*10a0*/  FFMA R4, R7, R4, 0.33333182334899902344 ;  /* 0x3eaaaa7807047423 */ /* 0x000fc80000000004 */
[C---:B------:R-:W-:Y:S01]  /*10b0*/  FFMA R6, R7.reuse, R4, -0.5 ;  /* 0xbf00000007067423 */ /* 0x040fe20000000004 */
[----:B------:R-:W-:Y:S02]  /*10c0*/  FSEL R4, RZ, -23, P0 ;  /* 0xc1b80000ff047808 */ /* 0x000fe40000000000 */
[----:B------:R-:W-:Y:S01]  /*10d0*/  ISETP.GT.U32.AND P0, PT, R10, 0x7f7fffff, PT ;  /* 0x7f7fffff0a00780c */ /* 0x000fe20003f04070 */
[----:B------:R-:W-:Y:S02]  /*10e0*/  FMUL R6, R7, R6 ;  /* 0x0000000607067220 */ /* 0x000fe40000400000 */
[----:B------:R-:W-:Y:S02]  /*10f0*/  FFMA R4, R11, 1.1920928955078125e-07, R4 ;  /* 0x340000000b047823 */ /* 0x000fe40000000004 */
[----:B------:R-:W-:-:S04]  /*1100*/  FFMA R7, R7, R6, R7 ;  /* 0x0000000607077223 */ /* 0x000fc80000000007 */
[----:B------:R-:W-:-:S04]  /*1110*/  FFMA R4, R4, 0.69314718246459960938, R7 ;  /* 0x3f31721804047823 */ /* 0x000fc80000000007 */
[C---:B------:R-:W-:Y:S01]  /*1120*/  @P0 FFMA R4, R10.reuse, R5, +INF ;  /* 0x7f8000000a040423 */ /* 0x040fe20000000005 */
[----:B------:R-:W-:-:S04]  /*1130*/  FSETP.NEU.AND P0, PT, R10, RZ, PT ;  /* 0x000000ff0a00720b */ /* 0x000fc80003f0d000 */
[----:B------:R-:W-:-:S05]  /*1140*/  FSEL R4, R4, -INF , P0 ;  /* 0xff80000004047808 */ /* 0x000fca0000000000 */
[----:B---3--:R-:W-:-:S07]  /*1150*/  FFMA R3, -R2, R4, R3 ;  /* 0x0000000402037223 */ /* 0x008fce0000000103 */
.L_x_0:
[----:B------:R-:W0:Y:S02]  /*1160*/  LDC.64 R4, c[0x0][0x390] ;  /* 0x0000e400ff047b82 */ /* 0x000e240000000a00 */
[----:B0-----:R-:W-:-:S05]  /*1170*/  IMAD.WIDE R4, R0, 0x4, R4 ;  /* 0x0000000400047825 */ /* 0x001fca00078e0204 */
[----:B------:R-:W-:Y:S01]  /*1180*/  STG.E desc[UR16][R4.64], R3 ;  /* 0x0000000304007986 */ /* 0x000fe2000c101910 */
[----:B------:R-:W-:Y:S05]  /*1190*/  EXIT ;  /* 0x000000000000794d */ /* 0x000fea0003800000 */
.L_x_4:
[----:B------:R-:W-:-:S00]  /*11a0*/  BRA `(.L_x_4) ;  /* 0xfffffffc00fc7947 */ /* 0x000fc0000383ffff */
[----:B------:R-:W-:-:S00]  /*11b0*/  NOP ;  /* 0x0000000000007918 */ /* 0x000fc00000000000 */
        /* <DEDUP_REMOVED lines=12> */
.L_x_5:


//--------------------- .nv.shared.reserved.0     --------------------------
	.section	.nv.shared.reserved.0,"aw",@nobits
	.weak		__nv_reservedSMEM_offset_0_alias
	.size		__nv_reservedSMEM_offset_0_alias, 0, 64
	.other		__nv_reservedSMEM_offset_0_alias,@"STO_CUDA_RESERVED_SHARED STV_DEFAULT"
__nv_reservedSMEM_offset_0_alias:
	.zero		0
	.zero		64


//--------------------- .nv.constant0._Z22crossEntropyLossKernelPfS_S_ii --------------------------
	.section	.nv.constant0._Z22crossEntropyLossKernelPfS_S_ii,"a",@progbits
	.sectionflags	@""
	.align	4
.nv.constant0._Z22crossEntropyLossKernelPfS_S_ii:
	.zero		928


//--------------------- SYMBOLS --------------------------

	.type		.nv.reservedSmem.offset0,@object
	.size		.nv.reservedSmem.offset0,0x4
